//
// Generated by NVIDIA NVVM Compiler
//
// Compiler Build ID: CL-36424714
// Cuda compilation tools, release 13.0, V13.0.88
// Based on NVVM 20.0.0
//

.version 9.0
.target sm_100
.address_size 64

	// .globl	_Z12modifyMatrixPiii

.visible .entry _Z12modifyMatrixPiii(
	.param .u64 .ptr .align 1 _Z12modifyMatrixPiii_param_0,
	.param .u32 _Z12modifyMatrixPiii_param_1,
	.param .u32 _Z12modifyMatrixPiii_param_2
)
{
	.reg .pred 	%p<9>;
	.reg .b32 	%r<44>;
	.reg .b64 	%rd<5>;

	ld.param.u64 	%rd2, [_Z12modifyMatrixPiii_param_0];
	ld.param.u32 	%r21, [_Z12modifyMatrixPiii_param_1];
	ld.param.u32 	%r22, [_Z12modifyMatrixPiii_param_2];
	mov.u32 	%r23, %ntid.x;
	mov.u32 	%r24, %ctaid.x;
	mov.u32 	%r25, %tid.x;
	mad.lo.s32 	%r1, %r23, %r24, %r25;
	mov.u32 	%r26, %tid.y;
	mov.u32 	%r27, %ctaid.y;
	mov.u32 	%r28, %ntid.y;
	mad.lo.s32 	%r29, %r27, %r28, %r26;
	setp.ge.s32 	%p1, %r1, %r21;
	setp.ge.s32 	%p2, %r29, %r22;
	or.pred  	%p3, %p1, %p2;
	@%p3 bra 	$L__BB0_9;
	cvta.to.global.u64 	%rd3, %rd2;
	mad.lo.s32 	%r31, %r22, %r1, %r29;
	mul.wide.s32 	%rd4, %r31, 4;
	add.s64 	%rd1, %rd3, %rd4;
	ld.global.u32 	%r3, [%rd1];
	setp.lt.s32 	%p4, %r1, 0;
	mov.b32 	%r43, 1;
	@%p4 bra 	$L__BB0_8;
	add.s32 	%r4, %r1, 1;
	and.b32  	%r5, %r4, 3;
	setp.lt.u32 	%p5, %r1, 3;
	mov.b32 	%r43, 1;
	@%p5 bra 	$L__BB0_5;
	mul.lo.s32 	%r35, %r3, %r3;
	mul.lo.s32 	%r6, %r35, %r35;
	and.b32  	%r36, %r4, 2147483644;
	neg.s32 	%r37, %r36;
	mov.b32 	%r43, 1;
$L__BB0_4:
	mul.lo.s32 	%r43, %r43, %r6;
	add.s32 	%r37, %r37, 4;
	setp.ne.s32 	%p6, %r37, 0;
	@%p6 bra 	$L__BB0_4;
$L__BB0_5:
	setp.eq.s32 	%p7, %r5, 0;
	@%p7 bra 	$L__BB0_8;
	neg.s32 	%r41, %r5;
$L__BB0_7:
	.pragma "nounroll";
	mul.lo.s32 	%r43, %r43, %r3;
	add.s32 	%r41, %r41, 1;
	setp.ne.s32 	%p8, %r41, 0;
	@%p8 bra 	$L__BB0_7;
$L__BB0_8:
	st.global.u32 	[%rd1], %r43;
$L__BB0_9:
	ret;

}


// ===== COMPILED SASS (sm_100) =====

	.target	sm_100

	.elftype	@"ET_EXEC"


//--------------------- .note.nv.tkinfo           --------------------------
	.section	.note.nv.tkinfo,"",@"SHT_NOTE"
	.sectionflags	@"SHF_NOTE_NV_TKINFO"
	.tkinfo
        /*0018*/ 	.word	0x00000002
        /*0030*/ 	.string	""
        /*0030*/ 	.string	"ptxas"
        /*0030*/ 	.string	"Cuda compilation tools, release 13.0, V13.0.88"
        /*0030*/ 	.string	"Build cuda_13.0.r13.0/compiler.36424714_0"
        /*0030*/ 	.string	"-arch sm_100 -m 64 "



//--------------------- .note.nv.cuinfo           --------------------------
	.section	.note.nv.cuinfo,"",@"SHT_NOTE"
	.sectionflags	@"SHF_NOTE_NV_CUINFO"
        /*0018*/ 	.short	0x0002
        /*001a*/ 	.short	0x0064
        /*001c*/ 	.short	0x0082
	.zero		2


//--------------------- .nv.info                  --------------------------
	.section	.nv.info,"",@"SHT_CUDA_INFO"
	.align	4


	//----- nvinfo : EIATTR_REGCOUNT
	.align		4
        /*0000*/ 	.byte	0x04, 0x2f
        /*0002*/ 	.short	(.L_1 - .L_0)
	.align		4
.L_0:
        /*0004*/ 	.word	index@(_Z12modifyMatrixPiii)
        /*0008*/ 	.word	0x0000000c


	//----- nvinfo : EIATTR_FRAME_SIZE
	.align		4
.L_1:
        /*000c*/ 	.byte	0x04, 0x11
        /*000e*/ 	.short	(.L_3 - .L_2)
	.align		4
.L_2:
        /*0010*/ 	.word	index@(_Z12modifyMatrixPiii)
        /*0014*/ 	.word	0x00000000


	//----- nvinfo : EIATTR_MIN_STACK_SIZE
	.align		4
.L_3:
        /*0018*/ 	.byte	0x04, 0x12
        /*001a*/ 	.short	(.L_5 - .L_4)
	.align		4
.L_4:
        /*001c*/ 	.word	index@(_Z12modifyMatrixPiii)
        /*0020*/ 	.word	0x00000000
.L_5:


//--------------------- .nv.compat                --------------------------
	.section	.nv.compat,"",@"SHT_CUDA_COMPAT_INFO"
	.align	4
        /*0000*/ 	.byte	0x02, 0x09, 0x00, 0x00, 0x02, 0x02, 0x01, 0x00, 0x02, 0x05, 0x05, 0x00, 0x03, 0x07, 0x01, 0x01
        /*0010*/ 	.byte	0x02, 0x03, 0x00, 0x00, 0x02, 0x06, 0x01, 0x00, 0x04, 0x0b, 0x08, 0x00, 0x09, 0x00, 0x00, 0x00
        /*0020*/ 	.byte	0x00, 0x00, 0x00, 0x00


//--------------------- .nv.info._Z12modifyMatrixPiii --------------------------
	.section	.nv.info._Z12modifyMatrixPiii,"",@"SHT_CUDA_INFO"
	.sectionflags	@""
	.align	4


	//----- nvinfo : EIATTR_CUDA_API_VERSION
	.align		4
        /*0000*/ 	.byte	0x04, 0x37
        /*0002*/ 	.short	(.L_7 - .L_6)
.L_6:
        /*0004*/ 	.word	0x00000082


	//----- nvinfo : EIATTR_KPARAM_INFO
	.align		4
.L_7:
        /*0008*/ 	.byte	0x04, 0x17
        /*000a*/ 	.short	(.L_9 - .L_8)
.L_8:
        /*000c*/ 	.word	0x00000000
        /*0010*/ 	.short	0x0002
        /*0012*/ 	.short	0x000c
        /*0014*/ 	.byte	0x00, 0xf0, 0x11, 0x00


	//----- nvinfo : EIATTR_KPARAM_INFO
	.align		4
.L_9:
        /*0018*/ 	.byte	0x04, 0x17
        /*001a*/ 	.short	(.L_11 - .L_10)
.L_10:
        /*001c*/ 	.word	0x00000000
        /*0020*/ 	.short	0x0001
        /*0022*/ 	.short	0x0008
        /*0024*/ 	.byte	0x00, 0xf0, 0x11, 0x00


	//----- nvinfo : EIATTR_KPARAM_INFO
	.align		4
.L_11:
        /*0028*/ 	.byte	0x04, 0x17
        /*002a*/ 	.short	(.L_13 - .L_12)
.L_12:
        /*002c*/ 	.word	0x00000000
        /*0030*/ 	.short	0x0000
        /*0032*/ 	.short	0x0000
        /*0034*/ 	.byte	0x00, 0xf5, 0x21, 0x00


	//----- nvinfo : EIATTR_SPARSE_MMA_MASK
	.align		4
.L_13:
        /*0038*/ 	.byte	0x03, 0x50
        /*003a*/ 	.short	0x0000


	//----- nvinfo : EIATTR_MAXREG_COUNT
	.align		4
        /*003c*/ 	.byte	0x03, 0x1b
        /*003e*/ 	.short	0x00ff


	//----- nvinfo : EIATTR_MERCURY_ISA_VERSION
	.align		4
        /*0040*/ 	.byte	0x03, 0x5f
        /*0042*/ 	.short	0x0101


	//----- nvinfo : EIATTR_VRC_CTA_INIT_COUNT
	.align		4
        /*0044*/ 	.byte	0x02, 0x4a
	.zero		1
	.zero		1


	//----- nvinfo : EIATTR_EXIT_INSTR_OFFSETS
	.align		4
        /*0048*/ 	.byte	0x04, 0x1c
        /*004a*/ 	.short	(.L_15 - .L_14)


	//   ....[0]....
.L_14:
        /*004c*/ 	.word	0x000000c0


	//   ....[1]....
        /*0050*/ 	.word	0x00000460


	//----- nvinfo : EIATTR_CRS_STACK_SIZE
	.align		4
.L_15:
        /*0054*/ 	.byte	0x04, 0x1e
        /*0056*/ 	.short	(.L_17 - .L_16)
.L_16:
        /*0058*/ 	.word	0x00000000


	//----- nvinfo : EIATTR_CBANK_PARAM_SIZE
	.align		4
.L_17:
        /*005c*/ 	.byte	0x03, 0x19
        /*005e*/ 	.short	0x0010


	//----- nvinfo : EIATTR_PARAM_CBANK
	.align		4
        /*0060*/ 	.byte	0x04, 0x0a
        /*0062*/ 	.short	(.L_19 - .L_18)
	.align		4
.L_18:
        /*0064*/ 	.word	index@(.nv.constant0._Z12modifyMatrixPiii)
        /*0068*/ 	.short	0x0380
        /*006a*/ 	.short	0x0010


	//----- nvinfo : EIATTR_SW_WAR
	.align		4
.L_19:
        /*006c*/ 	.byte	0x04, 0x36
        /*006e*/ 	.short	(.L_21 - .L_20)
.L_20:
        /*0070*/ 	.word	0x00000008
.L_21:


//--------------------- .nv.callgraph             --------------------------
	.section	.nv.callgraph,"",@"SHT_CUDA_CALLGRAPH"
	.align	4
	.sectionentsize	8
	.align		4
        /*0000*/ 	.word	0x00000000
	.align		4
        /*0004*/ 	.word	0xffffffff
	.align		4
        /*0008*/ 	.word	0x00000000
	.align		4
        /*000c*/ 	.word	0xfffffffe
	.align		4
        /*0010*/ 	.word	0x00000000
	.align		4
        /*0014*/ 	.word	0xfffffffd
	.align		4
        /*0018*/ 	.word	0x00000000
	.align		4
        /*001c*/ 	.word	0xfffffffc


//--------------------- .text._Z12modifyMatrixPiii --------------------------
	.section	.text._Z12modifyMatrixPiii,"ax",@progbits
	.align	128
        .global         _Z12modifyMatrixPiii
        .type           _Z12modifyMatrixPiii,@function
        .size           _Z12modifyMatrixPiii,(.L_x_10 - _Z12modifyMatrixPiii)
        .other          _Z12modifyMatrixPiii,@"STO_CUDA_ENTRY STV_DEFAULT"
_Z12modifyMatrixPiii:
.text._Z12modifyMatrixPiii:
[----:B------:R-:W-:Y:S01]  /*0000*/  LDC R1, c[0x0][0x37c] ;  /* 0x0000df00ff017b82 */ /* 0x000fe20000000800 */
[----:B------:R-:W0:Y:S01]  /*0010*/  S2R R5, SR_TID.Y ;  /* 0x0000000000057919 */ /* 0x000e220000002200 */
[----:B------:R-:W1:Y:S06]  /*0020*/  LDCU UR4, c[0x0][0x360] ;  /* 0x00006c00ff0477ac */ /* 0x000e6c0008000800 */
[----:B------:R-:W0:Y:S01]  /*0030*/  S2UR UR5, SR_CTAID.Y ;  /* 0x00000000000579c3 */ /* 0x000e220000002600 */
[----:B------:R-:W1:Y:S01]  /*0040*/  S2R R0, SR_CTAID.X ;  /* 0x0000000000007919 */ /* 0x000e620000002500 */
[----:B------:R-:W2:Y:S01]  /*0050*/  LDCU.64 UR6, c[0x0][0x388] ;  /* 0x00007100ff0677ac */ /* 0x000ea20008000a00 */
[----:B------:R-:W1:Y:S05]  /*0060*/  S2R R3, SR_TID.X ;  /* 0x0000000000037919 */ /* 0x000e6a0000002100 */
[----:B------:R-:W0:Y:S02]  /*0070*/  LDC R2, c[0x0][0x364] ;  /* 0x0000d900ff027b82 */ /* 0x000e240000000800 */
[----:B0-----:R-:W-:-:S05]  /*0080*/  IMAD R5, R2, UR5, R5 ;  /* 0x0000000502057c24 */ /* 0x001fca000f8e0205 */
[----:B--2---:R-:W-:Y:S01]  /*0090*/  ISETP.GE.AND P0, PT, R5, UR7, PT ;  /* 0x0000000705007c0c */ /* 0x004fe2000bf06270 */
[----:B-1----:R-:W-:-:S05]  /*00a0*/  IMAD R0, R0, UR4, R3 ;  /* 0x0000000400007c24 */ /* 0x002fca000f8e0203 */
[----:B------:R-:W-:-:S13]  /*00b0*/  ISETP.GE.OR P0, PT, R0, UR6, P0 ;  /* 0x0000000600007c0c */ /* 0x000fda0008706670 */
[----:B------:R-:W-:Y:S05]  /*00c0*/  @P0 EXIT ;  /* 0x000000000000094d */ /* 0x000fea0003800000 */
[----:B------:R-:W0:Y:S01]  /*00d0*/  LDC.64 R2, c[0x0][0x380] ;  /* 0x0000e000ff027b82 */ /* 0x000e220000000a00 */
[C---:B------:R-:W-:Y:S01]  /*00e0*/  ISETP.GE.AND P0, PT, R0.reuse, RZ, PT ;  /* 0x000000ff0000720c */ /* 0x040fe20003f06270 */
[----:B------:R-:W-:Y:S01]  /*00f0*/  IMAD R5, R0, UR7, R5 ;  /* 0x0000000700057c24 */ /* 0x000fe2000f8e0205 */
[----:B------:R-:W1:Y:S01]  /*0100*/  LDCU.64 UR4, c[0x0][0x358] ;  /* 0x00006b00ff0477ac */ /* 0x000e620008000a00 */
[----:B------:R-:W-:Y:S02]  /*0110*/  BSSY.RECONVERGENT B0, `(.L_x_0) ;  /* 0x0000033000007945 */ /* 0x000fe40003800200 */
[----:B0-----:R-:W-:-:S04]  /*0120*/  IMAD.WIDE R2, R5, 0x4, R2 ;  /* 0x0000000405027825 */ /* 0x001fc800078e0202 */
[----:B------:R-:W-:-:S04]  /*0130*/  IMAD.MOV.U32 R5, RZ, RZ, 0x1 ;  /* 0x00000001ff057424 */ /* 0x000fc800078e00ff */
[----:B-1----:R-:W-:Y:S05]  /*0140*/  @!P0 BRA `(.L_x_1) ;  /* 0x0000000000bc8947 */ /* 0x002fea0003800000 */
[----:B------:R0:W5:Y:S01]  /*0150*/  LDG.E R4, desc[UR4][R2.64] ;  /* 0x0000000402047981 */ /* 0x000162000c1e1900 */
[C---:B------:R-:W-:Y:S01]  /*0160*/  ISETP.GE.U32.AND P0, PT, R0.reuse, 0x3, PT ;  /* 0x000000030000780c */ /* 0x040fe20003f06070 */
[----:B------:R-:W-:Y:S01]  /*0170*/  VIADD R0, R0, 0x1 ;  /* 0x0000000100007836 */ /* 0x000fe20000000000 */
[----:B------:R-:W-:Y:S01]  /*0180*/  BSSY.RECONVERGENT B1, `(.L_x_2) ;  /* 0x0000024000017945 */ /* 0x000fe20003800200 */
[----:B------:R-:W-:-:S03]  /*0190*/  HFMA2 R5, -RZ, RZ, 0, 5.9604644775390625e-08 ;  /* 0x00000001ff057431 */ /* 0x000fc600000001ff */
[----:B------:R-:W-:-:S07]  /*01a0*/  LOP3.LUT R6, R0, 0x3, RZ, 0xc0, !PT ;  /* 0x0000000300067812 */ /* 0x000fce00078ec0ff */
[----:B0-----:R-:W-:Y:S05]  /*01b0*/  @!P0 BRA `(.L_x_3) ;  /* 0x0000000000808947 */ /* 0x001fea0003800000 */
[----:B------:R-:W-:Y:S01]  /*01c0*/  LOP3.LUT R0, R0, 0x7ffffffc, RZ, 0xc0, !PT ;  /* 0x7ffffffc00007812 */ /* 0x000fe200078ec0ff */
[----:B------:R-:W-:-:S04]  /*01d0*/  IMAD.MOV.U32 R5, RZ, RZ, 0x1 ;  /* 0x00000001ff057424 */ /* 0x000fc800078e00ff */
[----:B------:R-:W-:Y:S02]  /*01e0*/  IMAD.MOV R7, RZ, RZ, -R0 ;  /* 0x000000ffff077224 */ /* 0x000fe400078e0a00 */
[----:B-----5:R-:W-:-:S03]  /*01f0*/  IMAD R0, R4, R4, RZ ;  /* 0x0000000404007224 */ /* 0x020fc600078e02ff */
[----:B------:R-:W-:Y:S01]  /*0200*/  ISETP.GE.AND P0, PT, R7, RZ, PT ;  /* 0x000000ff0700720c */ /* 0x000fe20003f06270 */
[----:B------:R-:W-:-:S12]  /*0210*/  IMAD R0, R0, R0, RZ ;  /* 0x0000000000007224 */ /* 0x000fd800078e02ff */
[----:B------:R-:W-:Y:S05]  /*0220*/  @P0 BRA `(.L_x_4) ;  /* 0x0000000000540947 */ /* 0x000fea0003800000 */
[----:B------:R-:W-:Y:S01]  /*0230*/  IADD3 R8, PT, PT, -R7, RZ, RZ ;  /* 0x000000ff07087210 */ /* 0x000fe20007ffe1ff */
[----:B------:R-:W-:Y:S01]  /*0240*/  BSSY.RECONVERGENT B2, `(.L_x_5) ;  /* 0x000000b000027945 */ /* 0x000fe20003800200 */
[----:B------:R-:W-:Y:S02]  /*0250*/  PLOP3.LUT P0, PT, PT, PT, PT, 0x80, 0x8 ;  /* 0x000000000008781c */ /* 0x000fe40003f0f070 */
[----:B------:R-:W-:-:S13]  /*0260*/  ISETP.GT.AND P1, PT, R8, 0xc, PT ;  /* 0x0000000c0800780c */ /* 0x000fda0003f24270 */
[----:B------:R-:W-:Y:S05]  /*0270*/  @!P1 BRA `(.L_x_6) ;  /* 0x00000000001c9947 */ /* 0x000fea0003800000 */
[----:B------:R-:W-:Y:S01]  /*0280*/  PLOP3.LUT P0, PT, PT, PT, PT, 0x8, 0x80 ;  /* 0x000000000080781c */ /* 0x000fe20003f0e170 */
[----:B------:R-:W-:-:S12]  /*0290*/  IMAD R8, R0, R0, RZ ;  /* 0x0000000000087224 */ /* 0x000fd800078e02ff */
.L_x_7:
[----:B------:R-:W-:Y:S02]  /*02a0*/  VIADD R7, R7, 0x10 ;  /* 0x0000001007077836 */ /* 0x000fe40000000000 */
[----:B------:R-:W-:-:S03]  /*02b0*/  IMAD R5, R5, R8, RZ ;  /* 0x0000000805057224 */ /* 0x000fc600078e02ff */
[----:B------:R-:W-:Y:S01]  /*02c0*/  ISETP.GE.AND P1, PT, R7, -0xc, PT ;  /* 0xfffffff40700780c */ /* 0x000fe20003f26270 */
[----:B------:R-:W-:-:S12]  /*02d0*/  IMAD R5, R5, R8, RZ ;  /* 0x0000000805057224 */ /* 0x000fd800078e02ff */
[----:B------:R-:W-:Y:S05]  /*02e0*/  @!P1 BRA `(.L_x_7) ;  /* 0xfffffffc00ec9947 */ /* 0x000fea000383ffff */
.L_x_6:
[----:B------:R-:W-:Y:S05]  /*02f0*/  BSYNC.RECONVERGENT B2 ;  /* 0x0000000000027941 */ /* 0x000fea0003800200 */
.L_x_5:
[----:B------:R-:W-:-:S04]  /*0300*/  IADD3 R8, PT, PT, -R7, RZ, RZ ;  /* 0x000000ff07087210 */ /* 0x000fc80007ffe1ff */
[----:B------:R-:W-:-:S13]  /*0310*/  ISETP.GT.AND P1, PT, R8, 0x4, PT ;  /* 0x000000040800780c */ /* 0x000fda0003f24270 */
[----:B------:R-:W-:Y:S01]  /*0320*/  @P1 VIADD R7, R7, 0x8 ;  /* 0x0000000807071836 */ /* 0x000fe20000000000 */
[----:B------:R-:W-:Y:S01]  /*0330*/  @P1 PLOP3.LUT P0, PT, PT, PT, PT, 0x8, 0x80 ;  /* 0x000000000080181c */ /* 0x000fe20003f0e170 */
[----:B------:R-:W-:-:S03]  /*0340*/  @P1 IMAD R9, R5, R0, RZ ;  /* 0x0000000005091224 */ /* 0x000fc600078e02ff */
[----:B------:R-:W-:Y:S01]  /*0350*/  ISETP.NE.OR P0, PT, R7, RZ, P0 ;  /* 0x000000ff0700720c */ /* 0x000fe20000705670 */
[----:B------:R-:W-:-:S12]  /*0360*/  @P1 IMAD R5, R0, R9, RZ ;  /* 0x0000000900051224 */ /* 0x000fd800078e02ff */
[----:B------:R-:W-:Y:S05]  /*0370*/  @!P0 BRA `(.L_x_3) ;  /* 0x0000000000108947 */ /* 0x000fea0003800000 */
.L_x_4:
[----:B------:R-:W-:Y:S01]  /*0380*/  IADD3 R7, PT, PT, R7, 0x4, RZ ;  /* 0x0000000407077810 */ /* 0x000fe20007ffe0ff */
[----:B------:R-:W-:-:S03]  /*0390*/  IMAD R5, R0, R5, RZ ;  /* 0x0000000500057224 */ /* 0x000fc600078e02ff */
[----:B------:R-:W-:-:S13]  /*03a0*/  ISETP.NE.AND P0, PT, R7, RZ, PT ;  /* 0x000000ff0700720c */ /* 0x000fda0003f05270 */
[----:B------:R-:W-:Y:S05]  /*03b0*/  @P0 BRA `(.L_x_4) ;  /* 0xfffffffc00f00947 */ /* 0x000fea000383ffff */
.L_x_3:
[----:B------:R-:W-:Y:S05]  /*03c0*/  BSYNC.RECONVERGENT B1 ;  /* 0x0000000000017941 */ /* 0x000fea0003800200 */
.L_x_2:
[----:B------:R-:W-:-:S13]  /*03d0*/  ISETP.NE.AND P0, PT, R6, RZ, PT ;  /* 0x000000ff0600720c */ /* 0x000fda0003f05270 */
[----:B------:R-:W-:Y:S05]  /*03e0*/  @!P0 BRA `(.L_x_1) ;  /* 0x0000000000148947 */ /* 0x000fea0003800000 */
[----:B------:R-:W-:-:S07]  /*03f0*/  IMAD.MOV R6, RZ, RZ, -R6 ;  /* 0x000000ffff067224 */ /* 0x000fce00078e0a06 */
.L_x_8:
[----:B------:R-:W-:Y:S01]  /*0400*/  IADD3 R6, PT, PT, R6, 0x1, RZ ;  /* 0x0000000106067810 */ /* 0x000fe20007ffe0ff */
[----:B-----5:R-:W-:-:S03]  /*0410*/  IMAD R5, R4, R5, RZ ;  /* 0x0000000504057224 */ /* 0x020fc600078e02ff */
[----:B------:R-:W-:-:S13]  /*0420*/  ISETP.NE.AND P0, PT, R6, RZ, PT ;  /* 0x000000ff0600720c */ /* 0x000fda0003f05270 */
[----:B------:R-:W-:Y:S05]  /*0430*/  @P0 BRA `(.L_x_8) ;  /* 0xfffffffc00f00947 */ /* 0x000fea000383ffff */
.L_x_1:
[----:B------:R-:W-:Y:S05]  /*0440*/  BSYNC.RECONVERGENT B0 ;  /* 0x0000000000007941 */ /* 0x000fea0003800200 */
.L_x_0:
[----:B------:R-:W-:Y:S01]  /*0450*/  STG.E desc[UR4][R2.64], R5 ;  /* 0x0000000502007986 */ /* 0x000fe2000c101904 */
[----:B------:R-:W-:Y:S05]  /*0460*/  EXIT ;  /* 0x000000000000794d */ /* 0x000fea0003800000 */
.L_x_9:
[----:B------:R-:W-:-:S00]  /*0470*/  BRA `(.L_x_9) ;  /* 0xfffffffc00fc7947 */ /* 0x000fc0000383ffff */
[----:B------:R-:W-:-:S00]  /*0480*/  NOP ;  /* 0x0000000000007918 */ /* 0x000fc00000000000 */
[----:B------:R-:W-:-:S00]  /*0490*/  NOP ;  /* 0x0000000000007918 */ /* 0x000fc00000000000 */
[----:B------:R-:W-:-:S00]  /*04a0*/  NOP ;  /* 0x0000000000007918 */ /* 0x000fc00000000000 */
[----:B------:R-:W-:-:S00]  /*04b0*/  NOP ;  /* 0x0000000000007918 */ /* 0x000fc00000000000 */
[----:B------:R-:W-:-:S00]  /*04c0*/  NOP ;  /* 0x0000000000007918 */ /* 0x000fc00000000000 */
[----:B------:R-:W-:-:S00]  /*04d0*/  NOP ;  /* 0x0000000000007918 */ /* 0x000fc00000000000 */
[----:B------:R-:W-:-:S00]  /*04e0*/  NOP ;  /* 0x0000000000007918 */ /* 0x000fc00000000000 */
[----:B------:R-:W-:-:S00]  /*04f0*/  NOP ;  /* 0x0000000000007918 */ /* 0x000fc00000000000 */
.L_x_10:


//--------------------- .nv.shared.reserved.0     --------------------------
	.section	.nv.shared.reserved.0,"aw",@nobits
	.weak		__nv_reservedSMEM_offset_0_alias
	.size		__nv_reservedSMEM_offset_0_alias, 0, 64
	.other		__nv_reservedSMEM_offset_0_alias,@"STO_CUDA_RESERVED_SHARED STV_DEFAULT"
__nv_reservedSMEM_offset_0_alias:
	.zero		0
	.zero		64


//--------------------- .nv.constant0._Z12modifyMatrixPiii --------------------------
	.section	.nv.constant0._Z12modifyMatrixPiii,"a",@progbits
	.sectionflags	@""
	.align	4
.nv.constant0._Z12modifyMatrixPiii:
	.zero		912


//--------------------- SYMBOLS --------------------------

	.type		.nv.reservedSmem.offset0,@object
	.size		.nv.reservedSmem.offset0,0x4
